//
// Generated by NVIDIA NVVM Compiler
//
// Compiler Build ID: CL-36424714
// Cuda compilation tools, release 13.0, V13.0.88
// Based on NVVM 20.0.0
//

.version 9.0
.target sm_100
.address_size 64

// _ZZN43_GLOBAL__N__29b9edec_4_k_cu_b1ed8e79_15737910gemm_tcoreILj64ELj64ELj16EEEvPK6__halfS3_jjjPS1_E2As has been demoted
// _ZZN43_GLOBAL__N__29b9edec_4_k_cu_b1ed8e79_15737910gemm_tcoreILj64ELj64ELj16EEEvPK6__halfS3_jjjPS1_E2Bs has been demoted

.entry _ZN43_GLOBAL__N__29b9edec_4_k_cu_b1ed8e79_15737910gemm_tcoreILj64ELj64ELj16EEEvPK6__halfS3_jjjPS1_(
	.param .u64 .ptr .align 1 _ZN43_GLOBAL__N__29b9edec_4_k_cu_b1ed8e79_15737910gemm_tcoreILj64ELj64ELj16EEEvPK6__halfS3_jjjPS1__param_0,
	.param .u64 .ptr .align 1 _ZN43_GLOBAL__N__29b9edec_4_k_cu_b1ed8e79_15737910gemm_tcoreILj64ELj64ELj16EEEvPK6__halfS3_jjjPS1__param_1,
	.param .u32 _ZN43_GLOBAL__N__29b9edec_4_k_cu_b1ed8e79_15737910gemm_tcoreILj64ELj64ELj16EEEvPK6__halfS3_jjjPS1__param_2,
	.param .u32 _ZN43_GLOBAL__N__29b9edec_4_k_cu_b1ed8e79_15737910gemm_tcoreILj64ELj64ELj16EEEvPK6__halfS3_jjjPS1__param_3,
	.param .u32 _ZN43_GLOBAL__N__29b9edec_4_k_cu_b1ed8e79_15737910gemm_tcoreILj64ELj64ELj16EEEvPK6__halfS3_jjjPS1__param_4,
	.param .u64 .ptr .align 1 _ZN43_GLOBAL__N__29b9edec_4_k_cu_b1ed8e79_15737910gemm_tcoreILj64ELj64ELj16EEEvPK6__halfS3_jjjPS1__param_5
)
{
	.local .align 16 .b8 	__local_depot0[256];
	.reg .b64 	%SP;
	.reg .b64 	%SPL;
	.reg .pred 	%p<3>;
	.reg .b16 	%rs<18>;
	.reg .b32 	%r<202>;
	.reg .b32 	%f<2>;
	.reg .b64 	%rd<53>;
	// demoted variable
	.shared .align 2 .b8 _ZZN43_GLOBAL__N__29b9edec_4_k_cu_b1ed8e79_15737910gemm_tcoreILj64ELj64ELj16EEEvPK6__halfS3_jjjPS1_E2As[2048];
	// demoted variable
	.shared .align 2 .b8 _ZZN43_GLOBAL__N__29b9edec_4_k_cu_b1ed8e79_15737910gemm_tcoreILj64ELj64ELj16EEEvPK6__halfS3_jjjPS1_E2Bs[2048];
	mov.u64 	%SPL, __local_depot0;
	ld.param.u64 	%rd4, [_ZN43_GLOBAL__N__29b9edec_4_k_cu_b1ed8e79_15737910gemm_tcoreILj64ELj64ELj16EEEvPK6__halfS3_jjjPS1__param_1];
	ld.param.u32 	%r50, [_ZN43_GLOBAL__N__29b9edec_4_k_cu_b1ed8e79_15737910gemm_tcoreILj64ELj64ELj16EEEvPK6__halfS3_jjjPS1__param_3];
	ld.param.u32 	%r51, [_ZN43_GLOBAL__N__29b9edec_4_k_cu_b1ed8e79_15737910gemm_tcoreILj64ELj64ELj16EEEvPK6__halfS3_jjjPS1__param_4];
	add.u64 	%rd7, %SPL, 0;
	mov.u32 	%r1, %tid.x;
	shr.u32 	%r2, %r1, 5;
	mov.u32 	%r52, %ctaid.y;
	shl.b32 	%r3, %r52, 6;
	mov.u32 	%r53, %ctaid.x;
	shl.b32 	%r4, %r53, 6;
	mov.f32 	%f1, 0f00000000;
	// begin inline asm
	{  cvt.rn.f16.f32 %rs1, %f1;}

	// end inline asm
	mov.b32 	%r54, {%rs1, %rs1};
	st.local.v4.b32 	[%rd7], {%r54, %r54, %r54, %r54};
	st.local.v4.b32 	[%rd7+16], {%r54, %r54, %r54, %r54};
	st.local.v4.b32 	[%rd7+32], {%r54, %r54, %r54, %r54};
	st.local.v4.b32 	[%rd7+48], {%r54, %r54, %r54, %r54};
	st.local.v4.b32 	[%rd7+64], {%r54, %r54, %r54, %r54};
	st.local.v4.b32 	[%rd7+80], {%r54, %r54, %r54, %r54};
	st.local.v4.b32 	[%rd7+96], {%r54, %r54, %r54, %r54};
	st.local.v4.b32 	[%rd7+112], {%r54, %r54, %r54, %r54};
	st.local.v4.b32 	[%rd7+128], {%r54, %r54, %r54, %r54};
	st.local.v4.b32 	[%rd7+144], {%r54, %r54, %r54, %r54};
	st.local.v4.b32 	[%rd7+160], {%r54, %r54, %r54, %r54};
	st.local.v4.b32 	[%rd7+176], {%r54, %r54, %r54, %r54};
	st.local.v4.b32 	[%rd7+192], {%r54, %r54, %r54, %r54};
	st.local.v4.b32 	[%rd7+208], {%r54, %r54, %r54, %r54};
	st.local.v4.b32 	[%rd7+224], {%r54, %r54, %r54, %r54};
	st.local.v4.b32 	[%rd7+240], {%r54, %r54, %r54, %r54};
	setp.gt.u32 	%p1, %r51, 15;
	mul.wide.u32 	%rd8, %r2, 64;
	add.s64 	%rd1, %rd7, %rd8;
	@%p1 bra 	$L__BB0_3;
	ld.local.v4.u32 	{%r191, %r190, %r189, %r188}, [%rd1];
$L__BB0_2:
	ld.param.u64 	%rd52, [_ZN43_GLOBAL__N__29b9edec_4_k_cu_b1ed8e79_15737910gemm_tcoreILj64ELj64ELj16EEEvPK6__halfS3_jjjPS1__param_5];
	shl.b32 	%r173, %r2, 4;
	add.s32 	%r174, %r3, %r173;
	mul.lo.s32 	%r175, %r50, %r174;
	cvt.u64.u32 	%rd42, %r175;
	cvta.to.global.u64 	%rd43, %rd52;
	cvt.u64.u32 	%rd44, %r4;
	add.s64 	%rd45, %rd44, %rd42;
	shl.b64 	%rd46, %rd45, 1;
	add.s64 	%rd47, %rd43, %rd46;
	wmma.store.d.sync.aligned.row.m16n16k16.global.f16 	[%rd47], {%r191, %r190, %r189, %r188}, %r50;
	add.s64 	%rd48, %rd47, 32;
	ld.local.v4.u32 	{%r176, %r177, %r178, %r179}, [%rd1+16];
	wmma.store.d.sync.aligned.row.m16n16k16.global.f16 	[%rd48], {%r176, %r177, %r178, %r179}, %r50;
	add.s64 	%rd49, %rd47, 64;
	ld.local.v4.u32 	{%r180, %r181, %r182, %r183}, [%rd1+32];
	wmma.store.d.sync.aligned.row.m16n16k16.global.f16 	[%rd49], {%r180, %r181, %r182, %r183}, %r50;
	add.s64 	%rd50, %rd47, 96;
	ld.local.v4.u32 	{%r184, %r185, %r186, %r187}, [%rd1+48];
	wmma.store.d.sync.aligned.row.m16n16k16.global.f16 	[%rd50], {%r184, %r185, %r186, %r187}, %r50;
	ret;
$L__BB0_3:
	cvta.to.global.u64 	%rd2, %rd4;
	shr.u32 	%r55, %r1, 1;
	shl.b32 	%r56, %r1, 3;
	and.b32  	%r57, %r56, 8;
	shl.b32 	%r58, %r55, 5;
	mov.u32 	%r59, _ZZN43_GLOBAL__N__29b9edec_4_k_cu_b1ed8e79_15737910gemm_tcoreILj64ELj64ELj16EEEvPK6__halfS3_jjjPS1_E2As;
	add.s32 	%r60, %r59, %r58;
	add.s32 	%r61, %r3, %r55;
	and.b32  	%r62, %r1, 1022;
	mov.u32 	%r63, _ZZN43_GLOBAL__N__29b9edec_4_k_cu_b1ed8e79_15737910gemm_tcoreILj64ELj64ELj16EEEvPK6__halfS3_jjjPS1_E2Bs;
	add.s32 	%r64, %r63, %r62;
	shl.b32 	%r65, %r1, 4;
	and.b32  	%r66, %r65, 16;
	add.s32 	%r9, %r60, %r66;
	shl.b32 	%r67, %r1, 10;
	and.b32  	%r68, %r67, 1024;
	add.s32 	%r10, %r64, %r68;
	shr.u32 	%r69, %r51, 4;
	neg.s32 	%r201, %r69;
	mad.lo.s32 	%r70, %r51, %r61, %r57;
	add.s32 	%r200, %r70, 3;
	mad.lo.s32 	%r71, %r50, %r57, %r50;
	add.s32 	%r72, %r55, %r71;
	add.s32 	%r199, %r72, %r4;
	shl.b32 	%r14, %r50, 4;
	or.b32  	%r73, %r57, 2;
	mad.lo.s32 	%r74, %r50, %r73, %r55;
	add.s32 	%r198, %r74, %r4;
	or.b32  	%r75, %r57, 3;
	mad.lo.s32 	%r76, %r50, %r75, %r55;
	add.s32 	%r197, %r76, %r4;
	or.b32  	%r77, %r57, 4;
	mad.lo.s32 	%r78, %r50, %r77, %r55;
	add.s32 	%r196, %r78, %r4;
	or.b32  	%r79, %r57, 5;
	mad.lo.s32 	%r80, %r50, %r79, %r55;
	add.s32 	%r195, %r80, %r4;
	or.b32  	%r81, %r57, 6;
	mad.lo.s32 	%r82, %r50, %r81, %r55;
	add.s32 	%r194, %r82, %r4;
	or.b32  	%r83, %r57, 7;
	mad.lo.s32 	%r84, %r50, %r83, %r55;
	add.s32 	%r193, %r84, %r4;
	and.b32  	%r85, %r1, 1;
	mul.lo.s32 	%r86, %r50, %r85;
	shl.b32 	%r87, %r86, 3;
	add.s32 	%r88, %r55, %r87;
	add.s32 	%r192, %r88, %r4;
$L__BB0_4:
	ld.param.u64 	%rd51, [_ZN43_GLOBAL__N__29b9edec_4_k_cu_b1ed8e79_15737910gemm_tcoreILj64ELj64ELj16EEEvPK6__halfS3_jjjPS1__param_0];
	add.s32 	%r89, %r200, -3;
	cvta.to.global.u64 	%rd9, %rd51;
	mul.wide.u32 	%rd10, %r89, 2;
	add.s64 	%rd11, %rd9, %rd10;
	ld.global.u16 	%rs2, [%rd11];
	st.shared.u16 	[%r9], %rs2;
	mul.wide.u32 	%rd12, %r192, 2;
	add.s64 	%rd13, %rd2, %rd12;
	ld.global.u16 	%rs3, [%rd13];
	st.shared.u16 	[%r10], %rs3;
	add.s32 	%r90, %r200, -2;
	mul.wide.u32 	%rd14, %r90, 2;
	add.s64 	%rd15, %rd9, %rd14;
	ld.global.u16 	%rs4, [%rd15];
	st.shared.u16 	[%r9+2], %rs4;
	mul.wide.u32 	%rd16, %r199, 2;
	add.s64 	%rd17, %rd2, %rd16;
	ld.global.u16 	%rs5, [%rd17];
	st.shared.u16 	[%r10+128], %rs5;
	add.s32 	%r91, %r200, -1;
	mul.wide.u32 	%rd18, %r91, 2;
	add.s64 	%rd19, %rd9, %rd18;
	ld.global.u16 	%rs6, [%rd19];
	st.shared.u16 	[%r9+4], %rs6;
	mul.wide.u32 	%rd20, %r198, 2;
	add.s64 	%rd21, %rd2, %rd20;
	ld.global.u16 	%rs7, [%rd21];
	st.shared.u16 	[%r10+256], %rs7;
	add.s32 	%r92, %r200, 4;
	mul.wide.u32 	%rd22, %r200, 2;
	add.s64 	%rd23, %rd9, %rd22;
	ld.global.u16 	%rs8, [%rd23];
	st.shared.u16 	[%r9+6], %rs8;
	mul.wide.u32 	%rd24, %r197, 2;
	add.s64 	%rd25, %rd2, %rd24;
	ld.global.u16 	%rs9, [%rd25];
	st.shared.u16 	[%r10+384], %rs9;
	add.s32 	%r93, %r200, 1;
	mul.wide.u32 	%rd26, %r93, 2;
	add.s64 	%rd27, %rd9, %rd26;
	ld.global.u16 	%rs10, [%rd27];
	st.shared.u16 	[%r9+8], %rs10;
	mul.wide.u32 	%rd28, %r196, 2;
	add.s64 	%rd29, %rd2, %rd28;
	ld.global.u16 	%rs11, [%rd29];
	st.shared.u16 	[%r10+512], %rs11;
	add.s32 	%r94, %r200, 2;
	mul.wide.u32 	%rd30, %r94, 2;
	add.s64 	%rd31, %rd9, %rd30;
	ld.global.u16 	%rs12, [%rd31];
	st.shared.u16 	[%r9+10], %rs12;
	mul.wide.u32 	%rd32, %r195, 2;
	add.s64 	%rd33, %rd2, %rd32;
	ld.global.u16 	%rs13, [%rd33];
	st.shared.u16 	[%r10+640], %rs13;
	add.s32 	%r95, %r200, 3;
	mul.wide.u32 	%rd34, %r95, 2;
	add.s64 	%rd35, %rd9, %rd34;
	ld.global.u16 	%rs14, [%rd35];
	st.shared.u16 	[%r9+12], %rs14;
	mul.wide.u32 	%rd36, %r194, 2;
	add.s64 	%rd37, %rd2, %rd36;
	ld.global.u16 	%rs15, [%rd37];
	st.shared.u16 	[%r10+768], %rs15;
	mul.wide.u32 	%rd38, %r92, 2;
	add.s64 	%rd39, %rd9, %rd38;
	ld.global.u16 	%rs16, [%rd39];
	st.shared.u16 	[%r9+14], %rs16;
	mul.wide.u32 	%rd40, %r193, 2;
	add.s64 	%rd41, %rd2, %rd40;
	ld.global.u16 	%rs17, [%rd41];
	st.shared.u16 	[%r10+896], %rs17;
	bar.sync 	0;
	shl.b32 	%r96, %r2, 9;
	mov.u32 	%r97, _ZZN43_GLOBAL__N__29b9edec_4_k_cu_b1ed8e79_15737910gemm_tcoreILj64ELj64ELj16EEEvPK6__halfS3_jjjPS1_E2As;
	add.s32 	%r98, %r97, %r96;
	mov.b32 	%r99, 16;
	wmma.load.a.sync.aligned.row.m16n16k16.shared.f16 	{%r100, %r101, %r102, %r103, %r104, %r105, %r106, %r107}, [%r98], %r99;
	mov.u32 	%r108, _ZZN43_GLOBAL__N__29b9edec_4_k_cu_b1ed8e79_15737910gemm_tcoreILj64ELj64ELj16EEEvPK6__halfS3_jjjPS1_E2Bs;
	mov.b32 	%r109, 64;
	wmma.load.b.sync.aligned.row.m16n16k16.shared.f16 	{%r110, %r111, %r112, %r113, %r114, %r115, %r116, %r117}, [%r108], %r109;
	ld.local.v4.u32 	{%r118, %r119, %r120, %r121}, [%rd1];
	wmma.mma.sync.aligned.row.row.m16n16k16.f16.f16 {%r191, %r190, %r189, %r188}, {%r100, %r101, %r102, %r103, %r104, %r105, %r106, %r107}, {%r110, %r111, %r112, %r113, %r114, %r115, %r116, %r117}, {%r118, %r119, %r120, %r121};
	st.local.v4.u32 	[%rd1], {%r191, %r190, %r189, %r188};
	add.s32 	%r122, %r108, 32;
	wmma.load.b.sync.aligned.row.m16n16k16.shared.f16 	{%r123, %r124, %r125, %r126, %r127, %r128, %r129, %r130}, [%r122], %r109;
	ld.local.v4.u32 	{%r131, %r132, %r133, %r134}, [%rd1+16];
	wmma.mma.sync.aligned.row.row.m16n16k16.f16.f16 {%r135, %r136, %r137, %r138}, {%r100, %r101, %r102, %r103, %r104, %r105, %r106, %r107}, {%r123, %r124, %r125, %r126, %r127, %r128, %r129, %r130}, {%r131, %r132, %r133, %r134};
	st.local.v4.u32 	[%rd1+16], {%r135, %r136, %r137, %r138};
	add.s32 	%r139, %r108, 64;
	wmma.load.b.sync.aligned.row.m16n16k16.shared.f16 	{%r140, %r141, %r142, %r143, %r144, %r145, %r146, %r147}, [%r139], %r109;
	ld.local.v4.u32 	{%r148, %r149, %r150, %r151}, [%rd1+32];
	wmma.mma.sync.aligned.row.row.m16n16k16.f16.f16 {%r152, %r153, %r154, %r155}, {%r100, %r101, %r102, %r103, %r104, %r105, %r106, %r107}, {%r140, %r141, %r142, %r143, %r144, %r145, %r146, %r147}, {%r148, %r149, %r150, %r151};
	st.local.v4.u32 	[%rd1+32], {%r152, %r153, %r154, %r155};
	add.s32 	%r156, %r108, 96;
	wmma.load.b.sync.aligned.row.m16n16k16.shared.f16 	{%r157, %r158, %r159, %r160, %r161, %r162, %r163, %r164}, [%r156], %r109;
	ld.local.v4.u32 	{%r165, %r166, %r167, %r168}, [%rd1+48];
	wmma.mma.sync.aligned.row.row.m16n16k16.f16.f16 {%r169, %r170, %r171, %r172}, {%r100, %r101, %r102, %r103, %r104, %r105, %r106, %r107}, {%r157, %r158, %r159, %r160, %r161, %r162, %r163, %r164}, {%r165, %r166, %r167, %r168};
	st.local.v4.u32 	[%rd1+48], {%r169, %r170, %r171, %r172};
	bar.sync 	0;
	add.s32 	%r201, %r201, 1;
	setp.eq.s32 	%p2, %r201, 0;
	add.s32 	%r200, %r200, 16;
	add.s32 	%r199, %r199, %r14;
	add.s32 	%r198, %r198, %r14;
	add.s32 	%r197, %r197, %r14;
	add.s32 	%r196, %r196, %r14;
	add.s32 	%r195, %r195, %r14;
	add.s32 	%r194, %r194, %r14;
	add.s32 	%r193, %r193, %r14;
	add.s32 	%r192, %r192, %r14;
	@%p2 bra 	$L__BB0_2;
	bra.uni 	$L__BB0_4;

}


// ===== COMPILED SASS (sm_100) =====

	.target	sm_100

	.elftype	@"ET_EXEC"


//--------------------- .note.nv.tkinfo           --------------------------
	.section	.note.nv.tkinfo,"",@"SHT_NOTE"
	.sectionflags	@"SHF_NOTE_NV_TKINFO"
	.tkinfo
        /*0018*/ 	.word	0x00000002
        /*0030*/ 	.string	""
        /*0030*/ 	.string	"ptxas"
        /*0030*/ 	.string	"Cuda compilation tools, release 13.0, V13.0.88"
        /*0030*/ 	.string	"Build cuda_13.0.r13.0/compiler.36424714_0"
        /*0030*/ 	.string	"-arch sm_100 -m 64 "



//--------------------- .note.nv.cuinfo           --------------------------
	.section	.note.nv.cuinfo,"",@"SHT_NOTE"
	.sectionflags	@"SHF_NOTE_NV_CUINFO"
        /*0018*/ 	.short	0x0002
        /*001a*/ 	.short	0x0064
        /*001c*/ 	.short	0x0082
	.zero		2


//--------------------- .nv.info                  --------------------------
	.section	.nv.info,"",@"SHT_CUDA_INFO"
	.align	4


	//----- nvinfo : EIATTR_REGCOUNT
	.align		4
        /*0000*/ 	.byte	0x04, 0x2f
        /*0002*/ 	.short	(.L_1 - .L_0)
	.align		4
.L_0:
        /*0004*/ 	.word	index@(_ZN43_GLOBAL__N__29b9edec_4_k_cu_b1ed8e79_15745310gemm_tcoreILj64ELj64ELj16EEEvPK6__halfS3_jjjPS1_)
        /*0008*/ 	.word	0x00000030


	//----- nvinfo : EIATTR_FRAME_SIZE
	.align		4
.L_1:
        /*000c*/ 	.byte	0x04, 0x11
        /*000e*/ 	.short	(.L_3 - .L_2)
	.align		4
.L_2:
        /*0010*/ 	.word	index@(_ZN43_GLOBAL__N__29b9edec_4_k_cu_b1ed8e79_15745310gemm_tcoreILj64ELj64ELj16EEEvPK6__halfS3_jjjPS1_)
        /*0014*/ 	.word	0x00000100


	//----- nvinfo : EIATTR_MIN_STACK_SIZE
	.align		4
.L_3:
        /*0018*/ 	.byte	0x04, 0x12
        /*001a*/ 	.short	(.L_5 - .L_4)
	.align		4
.L_4:
        /*001c*/ 	.word	index@(_ZN43_GLOBAL__N__29b9edec_4_k_cu_b1ed8e79_15745310gemm_tcoreILj64ELj64ELj16EEEvPK6__halfS3_jjjPS1_)
        /*0020*/ 	.word	0x00000100
.L_5:


//--------------------- .nv.compat                --------------------------
	.section	.nv.compat,"",@"SHT_CUDA_COMPAT_INFO"
	.align	4
        /*0000*/ 	.byte	0x02, 0x09, 0x00, 0x00, 0x02, 0x02, 0x01, 0x00, 0x02, 0x05, 0x05, 0x00, 0x03, 0x07, 0x01, 0x01
        /*0010*/ 	.byte	0x02, 0x03, 0x00, 0x00, 0x02, 0x06, 0x01, 0x00, 0x04, 0x0b, 0x08, 0x00, 0x09, 0x00, 0x00, 0x00
        /*0020*/ 	.byte	0x00, 0x00, 0x00, 0x00


//--------------------- .nv.info._ZN43_GLOBAL__N__29b9edec_4_k_cu_b1ed8e79_15745310gemm_tcoreILj64ELj64ELj16EEEvPK6__halfS3_jjjPS1_ --------------------------
	.section	.nv.info._ZN43_GLOBAL__N__29b9edec_4_k_cu_b1ed8e79_15745310gemm_tcoreILj64ELj64ELj16EEEvPK6__halfS3_jjjPS1_,"",@"SHT_CUDA_INFO"
	.sectionflags	@""
	.align	4


	//----- nvinfo : EIATTR_CUDA_API_VERSION
	.align		4
        /*0000*/ 	.byte	0x04, 0x37
        /*0002*/ 	.short	(.L_7 - .L_6)
.L_6:
        /*0004*/ 	.word	0x00000082


	//----- nvinfo : EIATTR_KPARAM_INFO
	.align		4
.L_7:
        /*0008*/ 	.byte	0x04, 0x17
        /*000a*/ 	.short	(.L_9 - .L_8)
.L_8:
        /*000c*/ 	.word	0x00000000
        /*0010*/ 	.short	0x0005
        /*0012*/ 	.short	0x0020
        /*0014*/ 	.byte	0x00, 0xf5, 0x21, 0x00


	//----- nvinfo : EIATTR_KPARAM_INFO
	.align		4
.L_9:
        /*0018*/ 	.byte	0x04, 0x17
        /*001a*/ 	.short	(.L_11 - .L_10)
.L_10:
        /*001c*/ 	.word	0x00000000
        /*0020*/ 	.short	0x0004
        /*0022*/ 	.short	0x0018
        /*0024*/ 	.byte	0x00, 0xf0, 0x11, 0x00


	//----- nvinfo : EIATTR_KPARAM_INFO
	.align		4
.L_11:
        /*0028*/ 	.byte	0x04, 0x17
        /*002a*/ 	.short	(.L_13 - .L_12)
.L_12:
        /*002c*/ 	.word	0x00000000
        /*0030*/ 	.short	0x0003
        /*0032*/ 	.short	0x0014
        /*0034*/ 	.byte	0x00, 0xf0, 0x11, 0x00


	//----- nvinfo : EIATTR_KPARAM_INFO
	.align		4
.L_13:
        /*0038*/ 	.byte	0x04, 0x17
        /*003a*/ 	.short	(.L_15 - .L_14)
.L_14:
        /*003c*/ 	.word	0x00000000
        /*0040*/ 	.short	0x0002
        /*0042*/ 	.short	0x0010
        /*0044*/ 	.byte	0x00, 0xf0, 0x11, 0x00


	//----- nvinfo : EIATTR_KPARAM_INFO
	.align		4
.L_15:
        /*0048*/ 	.byte	0x04, 0x17
        /*004a*/ 	.short	(.L_17 - .L_16)
.L_16:
        /*004c*/ 	.word	0x00000000
        /*0050*/ 	.short	0x0001
        /*0052*/ 	.short	0x0008
        /*0054*/ 	.byte	0x00, 0xf5, 0x21, 0x00


	//----- nvinfo : EIATTR_KPARAM_INFO
	.align		4
.L_17:
        /*0058*/ 	.byte	0x04, 0x17
        /*005a*/ 	.short	(.L_19 - .L_18)
.L_18:
        /*005c*/ 	.word	0x00000000
        /*0060*/ 	.short	0x0000
        /*0062*/ 	.short	0x0000
        /*0064*/ 	.byte	0x00, 0xf5, 0x21, 0x00


	//----- nvinfo : EIATTR_SPARSE_MMA_MASK
	.align		4
.L_19:
        /*0068*/ 	.byte	0x03, 0x50
        /*006a*/ 	.short	0x0000


	//----- nvinfo : EIATTR_WMMA_USED
	.align		4
        /*006c*/ 	.byte	0x01, 0x2b
	.zero		2


	//----- nvinfo : EIATTR_MAXREG_COUNT
	.align		4
        /*0070*/ 	.byte	0x03, 0x1b
        /*0072*/ 	.short	0x00ff


	//----- nvinfo : EIATTR_NUM_BARRIERS
	.align		4
        /*0074*/ 	.byte	0x02, 0x4c
        /*0076*/ 	.byte	0x01
	.zero		1


	//----- nvinfo : EIATTR_MERCURY_ISA_VERSION
	.align		4
        /*0078*/ 	.byte	0x03, 0x5f
        /*007a*/ 	.short	0x0101


	//----- nvinfo : EIATTR_VRC_CTA_INIT_COUNT
	.align		4
        /*007c*/ 	.byte	0x02, 0x4a
	.zero		1
	.zero		1


	//----- nvinfo : EIATTR_EXIT_INSTR_OFFSETS
	.align		4
        /*0080*/ 	.byte	0x04, 0x1c
        /*0082*/ 	.short	(.L_21 - .L_20)


	//   ....[0]....
.L_20:
        /*0084*/ 	.word	0x00000e30


	//----- nvinfo : EIATTR_CBANK_PARAM_SIZE
	.align		4
.L_21:
        /*0088*/ 	.byte	0x03, 0x19
        /*008a*/ 	.short	0x0028


	//----- nvinfo : EIATTR_PARAM_CBANK
	.align		4
        /*008c*/ 	.byte	0x04, 0x0a
        /*008e*/ 	.short	(.L_23 - .L_22)
	.align		4
.L_22:
        /*0090*/ 	.word	index@(.nv.constant0._ZN43_GLOBAL__N__29b9edec_4_k_cu_b1ed8e79_15745310gemm_tcoreILj64ELj64ELj16EEEvPK6__halfS3_jjjPS1_)
        /*0094*/ 	.short	0x0380
        /*0096*/ 	.short	0x0028


	//----- nvinfo : EIATTR_SW_WAR
	.align		4
.L_23:
        /*0098*/ 	.byte	0x04, 0x36
        /*009a*/ 	.short	(.L_25 - .L_24)
.L_24:
        /*009c*/ 	.word	0x00000008
.L_25:


//--------------------- .nv.callgraph             --------------------------
	.section	.nv.callgraph,"",@"SHT_CUDA_CALLGRAPH"
	.align	4
	.sectionentsize	8
	.align		4
        /*0000*/ 	.word	0x00000000
	.align		4
        /*0004*/ 	.word	0xffffffff
	.align		4
        /*0008*/ 	.word	0x00000000
	.align		4
        /*000c*/ 	.word	0xfffffffe
	.align		4
        /*0010*/ 	.word	0x00000000
	.align		4
        /*0014*/ 	.word	0xfffffffd
	.align		4
        /*0018*/ 	.word	0x00000000
	.align		4
        /*001c*/ 	.word	0xfffffffc


//--------------------- .text._ZN43_GLOBAL__N__29b9edec_4_k_cu_b1ed8e79_15745310gemm_tcoreILj64ELj64ELj16EEEvPK6__halfS3_jjjPS1_ --------------------------
	.section	.text._ZN43_GLOBAL__N__29b9edec_4_k_cu_b1ed8e79_15745310gemm_tcoreILj64ELj64ELj16EEEvPK6__halfS3_jjjPS1_,"ax",@progbits
	.align	128
.text._ZN43_GLOBAL__N__29b9edec_4_k_cu_b1ed8e79_15745310gemm_tcoreILj64ELj64ELj16EEEvPK6__halfS3_jjjPS1_:
        .type           _ZN43_GLOBAL__N__29b9edec_4_k_cu_b1ed8e79_15745310gemm_tcoreILj64ELj64ELj16EEEvPK6__halfS3_jjjPS1_,@function
        .size           _ZN43_GLOBAL__N__29b9edec_4_k_cu_b1ed8e79_15745310gemm_tcoreILj64ELj64ELj16EEEvPK6__halfS3_jjjPS1_,(.L_x_3 - _ZN43_GLOBAL__N__29b9edec_4_k_cu_b1ed8e79_15745310gemm_tcoreILj64ELj64ELj16EEEvPK6__halfS3_jjjPS1_)
        .other          _ZN43_GLOBAL__N__29b9edec_4_k_cu_b1ed8e79_15745310gemm_tcoreILj64ELj64ELj16EEEvPK6__halfS3_jjjPS1_,@"STO_CUDA_ENTRY STV_DEFAULT"
_ZN43_GLOBAL__N__29b9edec_4_k_cu_b1ed8e79_15745310gemm_tcoreILj64ELj64ELj16EEEvPK6__halfS3_jjjPS1_:
[----:B------:R-:W0:Y:S01]  /*0000*/  LDC R1, c[0x0][0x37c] ;  /* 0x0000df00ff017b82 */ /* 0x000e220000000800 */
[----:B------:R-:W1:Y:S07]  /*0010*/  S2R R8, SR_TID.X ;  /* 0x0000000000087919 */ /* 0x000e6e0000002100 */
[----:B------:R-:W2:Y:S01]  /*0020*/  LDC R40, c[0x0][0x398] ;  /* 0x0000e600ff287b82 */ /* 0x000ea20000000800 */
[----:B0-----:R-:W-:-:S04]  /*0030*/  VIADD R1, R1, 0xffffff00 ;  /* 0xffffff0001017836 */ /* 0x001fc80000000000 */
[----:B------:R-:W-:Y:S01]  /*0040*/  IMAD.MOV.U32 R0, RZ, RZ, R1 ;  /* 0x000000ffff007224 */ /* 0x000fe200078e0001 */
[----:B------:R0:W-:Y:S04]  /*0050*/  STL.128 [R1], RZ ;  /* 0x000000ff01007387 */ /* 0x0001e80000100c00 */
[----:B------:R0:W-:Y:S04]  /*0060*/  STL.128 [R1+0x10], RZ ;  /* 0x000010ff01007387 */ /* 0x0001e80000100c00 */
[----:B------:R0:W-:Y:S04]  /*0070*/  STL.128 [R1+0x20], RZ ;  /* 0x000020ff01007387 */ /* 0x0001e80000100c00 */
[----:B------:R0:W-:Y:S04]  /*0080*/  STL.128 [R1+0x30], RZ ;  /* 0x000030ff01007387 */ /* 0x0001e80000100c00 */
[----:B------:R0:W-:Y:S01]  /*0090*/  STL.128 [R1+0x40], RZ ;  /* 0x000040ff01007387 */ /* 0x0001e20000100c00 */
[----:B--2---:R-:W-:-:S03]  /*00a0*/  ISETP.GT.U32.AND P0, PT, R40, 0xf, PT ;  /* 0x0000000f2800780c */ /* 0x004fc60003f04070 */
[----:B------:R0:W-:Y:S04]  /*00b0*/  STL.128 [R1+0x50], RZ ;  /* 0x000050ff01007387 */ /* 0x0001e80000100c00 */
[----:B------:R0:W-:Y:S01]  /*00c0*/  STL.128 [R1+0x60], RZ ;  /* 0x000060ff01007387 */ /* 0x0001e20000100c00 */
[----:B-1----:R-:W-:-:S03]  /*00d0*/  SHF.R.U32.HI R3, RZ, 0x5, R8 ;  /* 0x00000005ff037819 */ /* 0x002fc60000011608 */
[----:B------:R0:W-:Y:S01]  /*00e0*/  STL.128 [R1+0x70], RZ ;  /* 0x000070ff01007387 */ /* 0x0001e20000100c00 */
[----:B------:R-:W-:-:S03]  /*00f0*/  LEA R43, R3, R0, 0x6 ;  /* 0x00000000032b7211 */ /* 0x000fc600078e30ff */
[----:B------:R0:W-:Y:S04]  /*0100*/  STL.128 [R1+0x80], RZ ;  /* 0x000080ff01007387 */ /* 0x0001e80000100c00 */
[----:B------:R0:W-:Y:S04]  /*0110*/  STL.128 [R1+0x90], RZ ;  /* 0x000090ff01007387 */ /* 0x0001e80000100c00 */
[----:B------:R0:W-:Y:S04]  /*0120*/  STL.128 [R1+0xa0], RZ ;  /* 0x0000a0ff01007387 */ /* 0x0001e80000100c00 */
[----:B------:R0:W-:Y:S04]  /*0130*/  STL.128 [R1+0xb0], RZ ;  /* 0x0000b0ff01007387 */ /* 0x0001e80000100c00 */
[----:B------:R0:W-:Y:S04]  /*0140*/  STL.128 [R1+0xc0], RZ ;  /* 0x0000c0ff01007387 */ /* 0x0001e80000100c00 */
[----:B------:R0:W-:Y:S04]  /*0150*/  STL.128 [R1+0xd0], RZ ;  /* 0x0000d0ff01007387 */ /* 0x0001e80000100c00 */
[----:B------:R0:W-:Y:S04]  /*0160*/  STL.128 [R1+0xe0], RZ ;  /* 0x0000e0ff01007387 */ /* 0x0001e80000100c00 */
[----:B------:R0:W-:Y:S04]  /*0170*/  STL.128 [R1+0xf0], RZ ;  /* 0x0000f0ff01007387 */ /* 0x0001e80000100c00 */
[----:B------:R0:W5:Y:S01]  /*0180*/  @!P0 LDL.128 R12, [R43] ;  /* 0x000000002b0c8983 */ /* 0x0001620000100c00 */
[----:B------:R-:W1:Y:S01]  /*0190*/  S2UR UR4, SR_CTAID.Y ;  /* 0x00000000000479c3 */ /* 0x000e620000002600 */
[----:B------:R-:W2:Y:S07]  /*01a0*/  LDCU.64 UR10, c[0x0][0x358] ;  /* 0x00006b00ff0a77ac */ /* 0x000eae0008000a00 */
[----:B------:R-:W3:Y:S01]  /*01b0*/  S2UR UR5, SR_CTAID.X ;  /* 0x00000000000579c3 */ /* 0x000ee20000002500 */
[----:B-1----:R-:W-:-:S02]  /*01c0*/  USHF.L.U32 UR4, UR4, 0x6, URZ ;  /* 0x0000000604047899 */ /* 0x002fc400080006ff */
[----:B---3--:R-:W-:Y:S01]  /*01d0*/  USHF.L.U32 UR5, UR5, 0x6, URZ ;  /* 0x0000000605057899 */ /* 0x008fe200080006ff */
[----:B0-2---:R-:W-:Y:S11]  /*01e0*/  @!P0 BRA `(.L_x_0) ;  /* 0x0000000800788947 */ /* 0x005ff60003800000 */
[----:B------:R-:W0:Y:S01]  /*01f0*/  S2R R6, SR_LANEID ;  /* 0x0000000000067919 */ /* 0x000e220000000000 */
[----:B------:R-:W1:Y:S01]  /*0200*/  S2UR UR7, SR_CgaCtaId ;  /* 0x00000000000779c3 */ /* 0x000e620000008800 */
[----:B------:R-:W-:Y:S01]  /*0210*/  UMOV UR6, 0x400 ;  /* 0x0000040000067882 */ /* 0x000fe20000000000 */
[C---:B------:R-:W-:Y:S01]  /*0220*/  IMAD.SHL.U32 R2, R8.reuse, 0x10, RZ ;  /* 0x0000001008027824 */ /* 0x040fe200078e00ff */
[----:B------:R-:W-:Y:S02]  /*0230*/  SHF.R.U32.HI R5, RZ, 0x1, R8 ;  /* 0x00000001ff057819 */ /* 0x000fe40000011608 */
[----:B------:R-:W-:Y:S02]  /*0240*/  LOP3.LUT R41, R8, 0x3fe, RZ, 0xc0, !PT ;  /* 0x000003fe08297812 */ /* 0x000fe400078ec0ff */
[----:B------:R-:W-:Y:S01]  /*0250*/  LOP3.LUT R7, R2, 0x10, RZ, 0xc0, !PT ;  /* 0x0000001002077812 */ /* 0x000fe200078ec0ff */
[----:B------:R-:W2:Y:S01]  /*0260*/  LDC R0, c[0x0][0x394] ;  /* 0x0000e500ff007b82 */ /* 0x000ea20000000800 */
[----:B-1----:R-:W-:-:S02]  /*0270*/  ULEA UR8, UR7, UR6, 0x18 ;  /* 0x0000000607087291 */ /* 0x002fc4000f8ec0ff */
[----:B------:R-:W-:-:S04]  /*0280*/  UIADD3 UR6, UPT, UPT, UR6, 0x800, URZ ;  /* 0x0000080006067890 */ /* 0x000fc8000fffe0ff */
[----:B------:R-:W-:Y:S01]  /*0290*/  LEA R42, R5, UR8, 0x5 ;  /* 0x00000008052a7c11 */ /* 0x000fe2000f8e28ff */
[----:B------:R-:W-:Y:S01]  /*02a0*/  ULEA UR6, UR7, UR6, 0x18 ;  /* 0x0000000607067291 */ /* 0x000fe2000f8ec0ff */
[--C-:B0-----:R-:W-:Y:S02]  /*02b0*/  SHF.R.U32.HI R4, RZ, 0x3, R6.reuse ;  /* 0x00000003ff047819 */ /* 0x101fe40000011606 */
[----:B------:R-:W-:Y:S01]  /*02c0*/  LOP3.LUT R2, R6, 0x7, RZ, 0xc0, !PT ;  /* 0x0000000706027812 */ /* 0x000fe200078ec0ff */
[----:B------:R-:W-:Y:S01]  /*02d0*/  UIADD3 UR7, UPT, UPT, UR6, 0x20, URZ ;  /* 0x0000002006077890 */ /* 0x000fe2000fffe0ff */
[----:B------:R-:W-:Y:S01]  /*02e0*/  IADD3 R42, PT, PT, R42, R7, RZ ;  /* 0x000000072a2a7210 */ /* 0x000fe20007ffe0ff */
[----:B------:R-:W-:Y:S01]  /*02f0*/  IMAD.SHL.U32 R9, R4, 0x8, RZ ;  /* 0x0000000804097824 */ /* 0x000fe200078e00ff */
[----:B------:R-:W-:Y:S01]  /*0300*/  SHF.R.U32.HI R7, RZ, 0x4, R6 ;  /* 0x00000004ff077819 */ /* 0x000fe20000011606 */
[----:B------:R-:W-:Y:S01]  /*0310*/  IMAD.SHL.U32 R4, R8, 0x400, RZ ;  /* 0x0000040008047824 */ /* 0x000fe200078e00ff */
[----:B------:R-:W-:-:S02]  /*0320*/  UIADD3 UR9, UPT, UPT, UR6, 0x60, URZ ;  /* 0x0000006006097890 */ /* 0x000fc4000fffe0ff */
[----:B------:R-:W-:Y:S01]  /*0330*/  LOP3.LUT R9, R9, 0x8, R2, 0xe2, !PT ;  /* 0x0000000809097812 */ /* 0x000fe200078ee202 */
[----:B------:R-:W-:Y:S01]  /*0340*/  IMAD.SHL.U32 R2, R8, 0x8, RZ ;  /* 0x0000000808027824 */ /* 0x000fe200078e00ff */
[----:B------:R-:W-:Y:S02]  /*0350*/  SHF.L.U32 R26, R7, 0x3, RZ ;  /* 0x00000003071a7819 */ /* 0x000fe400000006ff */
[----:B------:R-:W-:Y:S01]  /*0360*/  LOP3.LUT R6, R4, 0x400, RZ, 0xc0, !PT ;  /* 0x0000040004067812 */ /* 0x000fe200078ec0ff */
[----:B------:R-:W-:Y:S01]  /*0370*/  VIADD R4, R5, UR4 ;  /* 0x0000000405047c36 */ /* 0x000fe20008000000 */
[----:B------:R-:W-:Y:S01]  /*0380*/  LOP3.LUT R7, R2, 0x8, RZ, 0xc0, !PT ;  /* 0x0000000802077812 */ /* 0x000fe200078ec0ff */
[----:B------:R-:W-:Y:S01]  /*0390*/  IMAD R11, R9, 0x10, R26 ;  /* 0x00000010090b7824 */ /* 0x000fe200078e021a */
[----:B------:R-:W-:Y:S01]  /*03a0*/  LEA R2, R3, UR8, 0x9 ;  /* 0x0000000803027c11 */ /* 0x000fe2000f8e48ff */
[----:B------:R-:W-:Y:S01]  /*03b0*/  UIADD3 UR8, UPT, UPT, UR6, 0x40, URZ ;  /* 0x0000004006087890 */ /* 0x000fe2000fffe0ff */
[----:B------:R-:W-:Y:S01]  /*03c0*/  LOP3.LUT R3, R8, 0x1, RZ, 0xc0, !PT ;  /* 0x0000000108037812 */ /* 0x000fe200078ec0ff */
[----:B------:R-:W-:Y:S01]  /*03d0*/  IMAD R4, R4, R40, R7 ;  /* 0x0000002804047224 */ /* 0x000fe200078e0207 */
[----:B------:R-:W-:Y:S01]  /*03e0*/  LEA R26, R9, R26, 0x6 ;  /* 0x0000001a091a7211 */ /* 0x000fe200078e30ff */
[----:B------:R-:W-:Y:S01]  /*03f0*/  IMAD.U32 R2, R11, 0x2, R2 ;  /* 0x000000020b027824 */ /* 0x000fe200078e0002 */
[----:B------:R-:W-:Y:S01]  /*0400*/  IADD3 R41, PT, PT, R6, UR6, R41 ;  /* 0x0000000606297c10 */ /* 0x000fe2000fffe029 */
[-C--:B--2--5:R-:W-:Y:S01]  /*0410*/  IMAD R12, R3, R0.reuse, RZ ;  /* 0x00000000030c7224 */ /* 0x0a4fe200078e02ff */
[C---:B------:R-:W-:Y:S01]  /*0420*/  LOP3.LUT R3, R7.reuse, 0x2, RZ, 0xfc, !PT ;  /* 0x0000000207037812 */ /* 0x040fe200078efcff */
[CC--:B------:R-:W-:Y:S01]  /*0430*/  IMAD R38, R7.reuse, R0.reuse, R0 ;  /* 0x0000000007267224 */ /* 0x0c0fe200078e0200 */
[C---:B------:R-:W-:Y:S01]  /*0440*/  LOP3.LUT R9, R7.reuse, 0x5, RZ, 0xfc, !PT ;  /* 0x0000000507097812 */ /* 0x040fe200078efcff */
[--C-:B------:R-:W-:Y:S01]  /*0450*/  IMAD R12, R12, 0x8, R5.reuse ;  /* 0x000000080c0c7824 */ /* 0x100fe200078e0205 */
[----:B------:R-:W-:Y:S01]  /*0460*/  LOP3.LUT R6, R7, 0x3, RZ, 0xfc, !PT ;  /* 0x0000000307067812 */ /* 0x000fe200078efcff */
[-CC-:B------:R-:W-:Y:S01]  /*0470*/  IMAD R3, R3, R0.reuse, R5.reuse ;  /* 0x0000000003037224 */ /* 0x180fe200078e0205 */
[----:B------:R-:W-:Y:S01]  /*0480*/  LOP3.LUT R8, R7, 0x4, RZ, 0xfc, !PT ;  /* 0x0000000407087812 */ /* 0x000fe200078efcff */
[-CC-:B------:R-:W-:Y:S01]  /*0490*/  IMAD R9, R9, R0.reuse, R5.reuse ;  /* 0x0000000009097224 */ /* 0x180fe200078e0205 */
[C---:B------:R-:W-:Y:S01]  /*04a0*/  LOP3.LUT R10, R7.reuse, 0x6, RZ, 0xfc, !PT ;  /* 0x00000006070a7812 */ /* 0x040fe200078efcff */
[-CC-:B------:R-:W-:Y:S01]  /*04b0*/  IMAD R6, R6, R0.reuse, R5.reuse ;  /* 0x0000000006067224 */ /* 0x180fe200078e0205 */
[----:B------:R-:W-:Y:S01]  /*04c0*/  LOP3.LUT R11, R7, 0x7, RZ, 0xfc, !PT ;  /* 0x00000007070b7812 */ /* 0x000fe200078efcff */
[-CC-:B------:R-:W-:Y:S01]  /*04d0*/  IMAD R8, R8, R0.reuse, R5.reuse ;  /* 0x0000000008087224 */ /* 0x180fe200078e0205 */
[----:B------:R-:W-:Y:S01]  /*04e0*/  SHF.R.U32.HI R40, RZ, 0x4, R40 ;  /* 0x00000004ff287819 */ /* 0x000fe20000011628 */
[-CC-:B------:R-:W-:Y:S01]  /*04f0*/  IMAD R10, R10, R0.reuse, R5.reuse ;  /* 0x000000000a0a7224 */ /* 0x180fe200078e0205 */
[----:B------:R-:W-:Y:S01]  /*0500*/  IADD3 R36, PT, PT, R3, UR5, RZ ;  /* 0x0000000503247c10 */ /* 0x000fe2000fffe0ff */
[----:B------:R-:W-:Y:S01]  /*0510*/  IMAD R11, R11, R0, R5 ;  /* 0x000000000b0b7224 */ /* 0x000fe200078e0205 */
[----:B------:R-:W-:Y:S01]  /*0520*/  LEA R3, R26, UR6, 0x1 ;  /* 0x000000061a037c11 */ /* 0x000fe2000f8e08ff */
[----:B------:R-:W-:Y:S01]  /*0530*/  VIADD R39, R4, 0x3 ;  /* 0x0000000304277836 */ /* 0x000fe20000000000 */
[----:B------:R-:W-:Y:S01]  /*0540*/  LEA R24, R26, UR7, 0x1 ;  /* 0x000000071a187c11 */ /* 0x000fe2000f8e08ff */
[----:B------:R-:W-:Y:S01]  /*0550*/  VIADD R27, R12, UR5 ;  /* 0x000000050c1b7c36 */ /* 0x000fe20008000000 */
[----:B------:R-:W-:Y:S01]  /*0560*/  LEA R25, R26, UR8, 0x1 ;  /* 0x000000081a197c11 */ /* 0x000fe2000f8e08ff */
[----:B------:R-:W-:Y:S01]  /*0570*/  VIADD R34, R6, UR5 ;  /* 0x0000000506227c36 */ /* 0x000fe20008000000 */
[----:B------:R-:W-:Y:S01]  /*0580*/  IADD3 R38, PT, PT, R5, UR5, R38 ;  /* 0x0000000505267c10 */ /* 0x000fe2000fffe026 */
[----:B------:R-:W-:Y:S01]  /*0590*/  VIADD R32, R8, UR5 ;  /* 0x0000000508207c36 */ /* 0x000fe20008000000 */
[----:B------:R-:W-:Y:S01]  /*05a0*/  IADD3 R40, PT, PT, -R40, RZ, RZ ;  /* 0x000000ff28287210 */ /* 0x000fe20007ffe1ff */
[----:B------:R-:W-:Y:S01]  /*05b0*/  VIADD R35, R10, UR5 ;  /* 0x000000050a237c36 */ /* 0x000fe20008000000 */
[----:B------:R-:W-:Y:S01]  /*05c0*/  IADD3 R37, PT, PT, R9, UR5, RZ ;  /* 0x0000000509257c10 */ /* 0x000fe2000fffe0ff */
[----:B------:R-:W-:Y:S01]  /*05d0*/  VIADD R33, R11, UR5 ;  /* 0x000000050b217c36 */ /* 0x000fe20008000000 */
[----:B------:R-:W-:-:S07]  /*05e0*/  LEA R26, R26, UR9, 0x1 ;  /* 0x000000091a1a7c11 */ /* 0x000fce000f8e08ff */
.L_x_1:
[----:B0-----:R-:W0:Y:S01]  /*05f0*/  LDC.64 R30, c[0x0][0x380] ;  /* 0x0000e000ff1e7b82 */ /* 0x001e220000000a00 */
[C---:B------:R-:W-:Y:S01]  /*0600*/  IADD3 R11, PT, PT, R39.reuse, -0x3, RZ ;  /* 0xfffffffd270b7810 */ /* 0x040fe20007ffe0ff */
[----:B------:R-:W-:-:S06]  /*0610*/  VIADD R5, R39, 0xfffffffe ;  /* 0xfffffffe27057836 */ /* 0x000fcc0000000000 */
[----:B------:R-:W1:Y:S01]  /*0620*/  LDC.64 R8, c[0x0][0x388] ;  /* 0x0000e200ff087b82 */ /* 0x000e620000000a00 */
[----:B0-----:R-:W-:-:S04]  /*0630*/  IMAD.WIDE.U32 R10, R11, 0x2, R30 ;  /* 0x000000020b0a7825 */ /* 0x001fc800078e001e */
[----:B------:R-:W-:Y:S01]  /*0640*/  IMAD.WIDE.U32 R4, R5, 0x2, R30 ;  /* 0x0000000205047825 */ /* 0x000fe200078e001e */
[----:B------:R-:W2:Y:S03]  /*0650*/  LDG.E.U16 R45, desc[UR10][R10.64] ;  /* 0x0000000a0a2d7981 */ /* 0x000ea6000c1e1500 */
[----:B-1----:R-:W-:Y:S01]  /*0660*/  IMAD.WIDE.U32 R6, R27, 0x2, R8 ;  /* 0x000000021b067825 */ /* 0x002fe200078e0008 */
[----:B------:R-:W3:Y:S04]  /*0670*/  LDG.E.U16 R19, desc[UR10][R4.64] ;  /* 0x0000000a04137981 */ /* 0x000ee8000c1e1500 */
[----:B------:R0:W4:Y:S01]  /*0680*/  LDG.E.U16 R18, desc[UR10][R6.64] ;  /* 0x0000000a06127981 */ /* 0x000122000c1e1500 */
[C---:B------:R-:W-:Y:S01]  /*0690*/  IADD3 R15, PT, PT, R39.reuse, -0x1, RZ ;  /* 0xffffffff270f7810 */ /* 0x040fe20007ffe0ff */
[----:B------:R-:W-:-:S04]  /*06a0*/  VIADD R17, R39, 0x1 ;  /* 0x0000000127117836 */ /* 0x000fc80000000000 */
[----:B------:R-:W-:-:S04]  /*06b0*/  IMAD.WIDE.U32 R14, R15, 0x2, R30 ;  /* 0x000000020f0e7825 */ /* 0x000fc800078e001e */
[----:B------:R-:W-:Y:S01]  /*06c0*/  IMAD.WIDE.U32 R22, R38, 0x2, R8 ;  /* 0x0000000226167825 */ /* 0x000fe200078e0008 */
[----:B------:R1:W5:Y:S03]  /*06d0*/  LDG.E.U16 R29, desc[UR10][R14.64] ;  /* 0x0000000a0e1d7981 */ /* 0x000366000c1e1500 */
[C---:B------:R-:W-:Y:S01]  /*06e0*/  IMAD.WIDE.U32 R20, R39.reuse, 0x2, R30 ;  /* 0x0000000227147825 */ /* 0x040fe200078e001e */
[----:B------:R-:W5:Y:S03]  /*06f0*/  LDG.E.U16 R28, desc[UR10][R22.64] ;  /* 0x0000000a161c7981 */ /* 0x000f66000c1e1500 */
[----:B0-----:R-:W-:Y:S01]  /*0700*/  IMAD.WIDE.U32 R6, R34, 0x2, R8 ;  /* 0x0000000222067825 */ /* 0x001fe200078e0008 */
[----:B------:R0:W5:Y:S01]  /*0710*/  LDG.E.U16 R11, desc[UR10][R20.64] ;  /* 0x0000000a140b7981 */ /* 0x000162000c1e1500 */
[----:B-1----:R-:W-:-:S02]  /*0720*/  IADD3 R15, PT, PT, R39, 0x2, RZ ;  /* 0x00000002270f7810 */ /* 0x002fc40007ffe0ff */
[----:B------:R-:W-:Y:S01]  /*0730*/  IMAD.WIDE.U32 R12, R36, 0x2, R8 ;  /* 0x00000002240c7825 */ /* 0x000fe200078e0008 */
[----:B------:R1:W5:Y:S03]  /*0740*/  LDG.E.U16 R10, desc[UR10][R6.64] ;  /* 0x0000000a060a7981 */ /* 0x000366000c1e1500 */
[--C-:B------:R-:W-:Y:S01]  /*0750*/  IMAD.WIDE.U32 R4, R17, 0x2, R30.reuse ;  /* 0x0000000211047825 */ /* 0x100fe200078e001e */
[----:B------:R1:W5:Y:S01]  /*0760*/  LDG.E.U16 R16, desc[UR10][R12.64] ;  /* 0x0000000a0c107981 */ /* 0x000362000c1e1500 */
[C---:B0-----:R-:W-:Y:S02]  /*0770*/  IADD3 R20, PT, PT, R39.reuse, 0x4, RZ ;  /* 0x0000000427147810 */ /* 0x041fe40007ffe0ff */
[----:B------:R-:W-:Y:S01]  /*0780*/  VIADD R23, R39, 0x3 ;  /* 0x0000000327177836 */ /* 0x000fe20000000000 */
[----:B------:R0:W5:Y:S01]  /*0790*/  LDG.E.U16 R17, desc[UR10][R4.64] ;  /* 0x0000000a04117981 */ /* 0x000162000c1e1500 */
[----:B------:R-:W-:-:S04]  /*07a0*/  IMAD.WIDE.U32 R14, R15, 0x2, R30 ;  /* 0x000000020f0e7825 */ /* 0x000fc800078e001e */
[----:B-1----:R-:W-:Y:S01]  /*07b0*/  IMAD.WIDE.U32 R6, R32, 0x2, R8 ;  /* 0x0000000220067825 */ /* 0x002fe200078e0008 */
[----:B------:R-:W5:Y:S03]  /*07c0*/  LDG.E.U16 R21, desc[UR10][R14.64] ;  /* 0x0000000a0e157981 */ /* 0x000f66000c1e1500 */
[----:B------:R-:W-:-:S04]  /*07d0*/  IMAD.WIDE.U32 R12, R23, 0x2, R30 ;  /* 0x00000002170c7825 */ /* 0x000fc800078e001e */
[----:B0-----:R-:W-:Y:S01]  /*07e0*/  IMAD.WIDE.U32 R4, R37, 0x2, R8 ;  /* 0x0000000225047825 */ /* 0x001fe200078e0008 */
[----:B------:R-:W5:Y:S03]  /*07f0*/  LDG.E.U16 R23, desc[UR10][R12.64] ;  /* 0x0000000a0c177981 */ /* 0x000f66000c1e1500 */
[----:B------:R-:W-:Y:S01]  /*0800*/  IMAD.WIDE.U32 R30, R20, 0x2, R30 ;  /* 0x00000002141e7825 */ /* 0x000fe200078e001e */
[----:B------:R-:W5:Y:S04]  /*0810*/  LDG.E.U16 R22, desc[UR10][R4.64] ;  /* 0x0000000a04167981 */ /* 0x000f68000c1e1500 */
[----:B------:R-:W5:Y:S04]  /*0820*/  LDG.E.U16 R20, desc[UR10][R6.64] ;  /* 0x0000000a06147981 */ /* 0x000f68000c1e1500 */
[----:B------:R-:W5:Y:S04]  /*0830*/  LDL.128 R12, [R43+0x10] ;  /* 0x000010002b0c7983 */ /* 0x000f680000100c00 */
[----:B------:R-:W5:Y:S04]  /*0840*/  LDL.128 R4, [R43+0x20] ;  /* 0x000020002b047983 */ /* 0x000f680000100c00 */
[----:B--2---:R0:W-:Y:S04]  /*0850*/  STS.U16 [R42], R45 ;  /* 0x0000002d2a007388 */ /* 0x0041e80000000400 */
[----:B----4-:R-:W-:Y:S04]  /*0860*/  STS.U16 [R41], R18 ;  /* 0x0000001229007388 */ /* 0x010fe80000000400 */
[----:B---3--:R1:W-:Y:S04]  /*0870*/  STS.U16 [R42+0x2], R19 ;  /* 0x000002132a007388 */ /* 0x0083e80000000400 */
[----:B0-----:R-:W2:Y:S01]  /*0880*/  LDG.E.U16 R45, desc[UR10][R30.64] ;  /* 0x0000000a1e2d7981 */ /* 0x001ea2000c1e1500 */
[----:B-1----:R-:W-:-:S04]  /*0890*/  IMAD.WIDE.U32 R18, R35, 0x2, R8 ;  /* 0x0000000223127825 */ /* 0x002fc800078e0008 */
[----:B------:R-:W-:Y:S01]  /*08a0*/  IMAD.WIDE.U32 R8, R33, 0x2, R8 ;  /* 0x0000000221087825 */ /* 0x000fe200078e0008 */
[----:B------:R-:W3:Y:S05]  /*08b0*/  LDG.E.U16 R44, desc[UR10][R18.64] ;  /* 0x0000000a122c7981 */ /* 0x000eea000c1e1500 */
[----:B------:R-:W4:Y:S04]  /*08c0*/  LDG.E.U16 R8, desc[UR10][R8.64] ;  /* 0x0000000a08087981 */ /* 0x000f28000c1e1500 */
[----:B-----5:R-:W-:Y:S04]  /*08d0*/  STS.U16 [R41+0x80], R28 ;  /* 0x0000801c29007388 */ /* 0x020fe80000000400 */
[----:B------:R-:W-:Y:S04]  /*08e0*/  STS.U16 [R42+0x4], R29 ;  /* 0x0000041d2a007388 */ /* 0x000fe80000000400 */
[----:B------:R-:W-:Y:S04]  /*08f0*/  STS.U16 [R41+0x100], R16 ;  /* 0x0001001029007388 */ /* 0x000fe80000000400 */
[----:B------:R-:W-:Y:S04]  /*0900*/  STS.U16 [R42+0x6], R11 ;  /* 0x0000060b2a007388 */ /* 0x000fe80000000400 */
[----:B------:R-:W-:Y:S04]  /*0910*/  STS.U16 [R41+0x180], R10 ;  /* 0x0001800a29007388 */ /* 0x000fe80000000400 */
[----:B------:R-:W-:Y:S04]  /*0920*/  STS.U16 [R42+0x8], R17 ;  /* 0x000008112a007388 */ /* 0x000fe80000000400 */
[----:B------:R-:W-:Y:S04]  /*0930*/  STS.U16 [R41+0x200], R20 ;  /* 0x0002001429007388 */ /* 0x000fe80000000400 */
[----:B------:R-:W-:Y:S04]  /*0940*/  STS.U16 [R42+0xa], R21 ;  /* 0x00000a152a007388 */ /* 0x000fe80000000400 */
[----:B------:R-:W-:Y:S04]  /*0950*/  STS.U16 [R41+0x280], R22 ;  /* 0x0002801629007388 */ /* 0x000fe80000000400 */
[----:B------:R0:W-:Y:S04]  /*0960*/  STS.U16 [R42+0xc], R23 ;  /* 0x00000c172a007388 */ /* 0x0001e80000000400 */
[----:B0-----:R-:W5:Y:S04]  /*0970*/  LDL.128 R20, [R43+0x30] ;  /* 0x000030002b147983 */ /* 0x001f680000100c00 */
[----:B---3--:R-:W-:Y:S04]  /*0980*/  STS.U16 [R41+0x300], R44 ;  /* 0x0003002c29007388 */ /* 0x008fe80000000400 */
[----:B--2---:R-:W-:Y:S04]  /*0990*/  STS.U16 [R42+0xe], R45 ;  /* 0x00000e2d2a007388 */ /* 0x004fe80000000400 */
[----:B----4-:R-:W-:Y:S01]  /*09a0*/  STS.U16 [R41+0x380], R8 ;  /* 0x0003800829007388 */ /* 0x010fe20000000400 */
[----:B------:R-:W-:Y:S06]  /*09b0*/  BAR.SYNC.DEFER_BLOCKING 0x0 ;  /* 0x0000000000007b1d */ /* 0x000fec0000010000 */
[----:B------:R-:W-:Y:S04]  /*09c0*/  LDSM.16.M88.4 R8, [R2] ;  /* 0x000000000208783b */ /* 0x000fe80000000200 */
[----:B------:R-:W0:Y:S02]  /*09d0*/  LDSM.16.MT88.4 R16, [R24] ;  /* 0x000000001810783b */ /* 0x000e240000004200 */
[C---:B0-----:R-:W-:Y:S08]  /*09e0*/  HMMA.16816.F16 R28, R8.reuse, R16, R12 ;  /* 0x00000010081c723c */ /* 0x041ff0000000080c */
[C---:B------:R-:W-:Y:S01]  /*09f0*/  HMMA.16816.F16 R30, R8.reuse, R18, R14 ;  /* 0x00000012081e723c */ /* 0x040fe2000000080e */
[----:B------:R-:W2:Y:S04]  /*0a00*/  LDL.128 R16, [R43] ;  /* 0x000000002b107983 */ /* 0x000ea80000100c00 */
[----:B------:R-:W0:Y:S03]  /*0a10*/  LDSM.16.MT88.4 R12, [R25] ;  /* 0x00000000190c783b */ /* 0x000e260000004200 */
[C---:B0-----:R-:W-:Y:S08]  /*0a20*/  HMMA.16816.F16 R4, R8.reuse, R12, R4 ;  /* 0x0000000c0804723c */ /* 0x041ff00000000804 */
[----:B------:R-:W-:Y:S01]  /*0a30*/  HMMA.16816.F16 R6, R8, R14, R6 ;  /* 0x0000000e0806723c */ /* 0x000fe20000000806 */
[----:B------:R-:W2:Y:S01]  /*0a40*/  LDSM.16.MT88.4 R12, [R3] ;  /* 0x00000000030c783b */ /* 0x000ea20000004200 */
[----:B------:R-:W-:-:S03]  /*0a50*/  VIADD R40, R40, 0x1 ;  /* 0x0000000128287836 */ /* 0x000fc60000000000 */
[----:B------:R-:W-:Y:S02]  /*0a60*/  STL.128 [R43+0x10], R28 ;  /* 0x0000101c2b007387 */ /* 0x000fe40000100c00 */
[----:B------:R-:W-:-:S12]  /*0a70*/  ISETP.NE.AND P0, PT, R40, RZ, PT ;  /* 0x000000ff2800720c */ /* 0x000fd80003f05270 */
[----:B------:R-:W-:Y:S01]  /*0a80*/  STL.128 [R43+0x20], R4 ;  /* 0x000020042b007387 */ /* 0x000fe20000100c00 */
[----:B------:R-:W-:Y:S01]  /*0a90*/  IADD3 R39, PT, PT, R39, 0x10, RZ ;  /* 0x0000001027277810 */ /* 0x000fe20007ffe0ff */
[C---:B------:R-:W-:Y:S01]  /*0aa0*/  IMAD R38, R0.reuse, 0x10, R38 ;  /* 0x0000001000267824 */ /* 0x040fe200078e0226 */
[C---:B------:R-:W-:Y:S01]  /*0ab0*/  LEA R36, R0.reuse, R36, 0x4 ;  /* 0x0000002400247211 */ /* 0x040fe200078e20ff */
[C---:B------:R-:W-:Y:S01]  /*0ac0*/  IMAD R34, R0.reuse, 0x10, R34 ;  /* 0x0000001000227824 */ /* 0x040fe200078e0222 */
[C---:B------:R-:W-:Y:S01]  /*0ad0*/  LEA R32, R0.reuse, R32, 0x4 ;  /* 0x0000002000207211 */ /* 0x040fe200078e20ff */
[C---:B------:R-:W-:Y:S01]  /*0ae0*/  IMAD R37, R0.reuse, 0x10, R37 ;  /* 0x0000001000257824 */ /* 0x040fe200078e0225 */
[C---:B------:R-:W-:Y:S01]  /*0af0*/  LEA R35, R0.reuse, R35, 0x4 ;  /* 0x0000002300237211 */ /* 0x040fe200078e20ff */
[C---:B------:R-:W-:Y:S01]  /*0b00*/  IMAD R33, R0.reuse, 0x10, R33 ;  /* 0x0000001000217824 */ /* 0x040fe200078e0221 */
[----:B------:R-:W-:Y:S01]  /*0b10*/  LEA R27, R0, R27, 0x4 ;  /* 0x0000001b001b7211 */ /* 0x000fe200078e20ff */
[C---:B--2---:R-:W-:Y:S08]  /*0b20*/  HMMA.16816.F16 R12, R8.reuse, R12, R16 ;  /* 0x0000000c080c723c */ /* 0x044ff00000000810 */
[----:B------:R-:W-:Y:S01]  /*0b30*/  HMMA.16816.F16 R14, R8, R14, R18 ;  /* 0x0000000e080e723c */ /* 0x000fe20000000812 */
[----:B------:R-:W5:-:S15]  /*0b40*/  LDSM.16.MT88.4 R16, [R26] ;  /* 0x000000001a10783b */ /* 0x000f5e0000004200 */
[----:B------:R-:W-:-:S03]  /*0b50*/  NOP ;  /* 0x0000000000007918 */ /* 0x000fc60000000000 */
[----:B------:R0:W-:Y:S01]  /*0b60*/  STL.128 [R43], R12 ;  /* 0x0000000c2b007387 */ /* 0x0001e20000100c00 */
[C---:B-----5:R-:W-:Y:S08]  /*0b70*/  HMMA.16816.F16 R16, R8.reuse, R16, R20 ;  /* 0x000000100810723c */ /* 0x060ff00000000814 */
[----:B------:R-:W-:-:S15]  /*0b80*/  HMMA.16816.F16 R18, R8, R18, R22 ;  /* 0x000000120812723c */ /* 0x000fde0000000816 */
[----:B------:R-:W-:-:S04]  /*0b90*/  NOP ;  /* 0x0000000000007918 */ /* 0x000fc80000000000 */
[----:B------:R0:W-:Y:S01]  /*0ba0*/  STL.128 [R43+0x30], R16 ;  /* 0x000030102b007387 */ /* 0x0001e20000100c00 */
[----:B------:R-:W-:Y:S06]  /*0bb0*/  BAR.SYNC.DEFER_BLOCKING 0x0 ;  /* 0x0000000000007b1d */ /* 0x000fec0000010000 */
[----:B------:R-:W-:Y:S05]  /*0bc0*/  @P0 BRA `(.L_x_1) ;  /* 0xfffffff800880947 */ /* 0x000fea000383ffff */
.L_x_0:
[----:B------:R-:W2:Y:S01]  /*0bd0*/  LDL.128 R8, [R43+0x10] ;  /* 0x000010002b087983 */ /* 0x000ea20000100c00 */
[----:B------:R-:W1:Y:S01]  /*0be0*/  LDC R23, c[0x0][0x394] ;  /* 0x0000e500ff177b82 */ /* 0x000e620000000800 */
[----:B------:R-:W3:Y:S02]  /*0bf0*/  LDCU.64 UR6, c[0x0][0x3a0] ;  /* 0x00007400ff0677ac */ /* 0x000ee40008000a00 */
[----:B------:R-:W4:Y:S04]  /*0c00*/  LDL.128 R4, [R43+0x20] ;  /* 0x000020002b047983 */ /* 0x000f280000100c00 */
[----:B0-----:R-:W4:Y:S01]  /*0c10*/  LDL.128 R16, [R43+0x30] ;  /* 0x000030002b107983 */ /* 0x001f220000100c00 */
[----:B------:R-:W-:Y:S01]  /*0c20*/  IMAD.MOV.U32 R3, RZ, RZ, RZ ;  /* 0x000000ffff037224 */ /* 0x000fe200078e00ff */
[----:B------:R-:W0:Y:S01]  /*0c30*/  S2R R0, SR_TID.X ;  /* 0x0000000000007919 */ /* 0x000e220000002100 */
[----:B------:R-:W3:Y:S01]  /*0c40*/  S2R R2, SR_LANEID ;  /* 0x0000000000027919 */ /* 0x000ee20000000000 */
[----:B0-----:R-:W-:-:S04]  /*0c50*/  SHF.R.U32.HI R0, RZ, 0x5, R0 ;  /* 0x00000005ff007819 */ /* 0x001fc80000011600 */
[----:B------:R-:W-:Y:S02]  /*0c60*/  LEA R0, R0, UR4, 0x4 ;  /* 0x0000000400007c11 */ /* 0x000fe4000f8e20ff */
[----:B---3--:R-:W-:Y:S02]  /*0c70*/  SHF.R.U32.HI R21, RZ, 0x2, R2 ;  /* 0x00000002ff157819 */ /* 0x008fe40000011602 */
[----:B------:R-:W-:Y:S01]  /*0c80*/  LOP3.LUT R2, R2, 0x3, RZ, 0xc0, !PT ;  /* 0x0000000302027812 */ /* 0x000fe200078ec0ff */
[----:B-1----:R-:W-:Y:S01]  /*0c90*/  IMAD R0, R0, R23, RZ ;  /* 0x0000001700007224 */ /* 0x002fe200078e02ff */
[----:B------:R-:W-:-:S04]  /*0ca0*/  SHF.R.U32.HI R23, RZ, 0x1, R23 ;  /* 0x00000001ff177819 */ /* 0x000fc80000011617 */
[----:B------:R-:W-:Y:S01]  /*0cb0*/  IADD3 R25, P0, PT, R0, UR5, RZ ;  /* 0x0000000500197c10 */ /* 0x000fe2000ff1e0ff */
[----:B------:R-:W-:-:S03]  /*0cc0*/  IMAD.WIDE.U32 R2, R21, R23, R2 ;  /* 0x0000001715027225 */ /* 0x000fc600078e0002 */
[----:B------:R-:W-:Y:S02]  /*0cd0*/  IADD3.X R0, PT, PT, RZ, RZ, RZ, P0, !PT ;  /* 0x000000ffff007210 */ /* 0x000fe400007fe4ff */
[----:B------:R-:W-:-:S04]  /*0ce0*/  LEA R21, P0, R25, UR6, 0x1 ;  /* 0x0000000619157c11 */ /* 0x000fc8000f8008ff */
[----:B------:R-:W-:Y:S02]  /*0cf0*/  LEA.HI.X R25, R25, UR7, R0, 0x1, P0 ;  /* 0x0000000719197c11 */ /* 0x000fe400080f0c00 */
[----:B------:R-:W-:-:S04]  /*0d00*/  LEA R20, P0, R2, R21, 0x2 ;  /* 0x0000001502147211 */ /* 0x000fc800078010ff */
[----:B------:R-:W-:-:S03]  /*0d10*/  LEA.HI.X R21, R2, R25, R3, 0x2, P0 ;  /* 0x0000001902157211 */ /* 0x000fc600000f1403 */
[----:B------:R-:W-:Y:S02]  /*0d20*/  IMAD.WIDE.U32 R2, R23, 0x20, R20 ;  /* 0x0000002017027825 */ /* 0x000fe400078e0014 */
[----:B-----5:R-:W-:Y:S04]  /*0d30*/  STG.E desc[UR10][R20.64], R12 ;  /* 0x0000000c14007986 */ /* 0x020fe8000c10190a */
[----:B------:R-:W-:Y:S04]  /*0d40*/  STG.E desc[UR10][R2.64], R13 ;  /* 0x0000000d02007986 */ /* 0x000fe8000c10190a */
[----:B------:R-:W-:Y:S04]  /*0d50*/  STG.E desc[UR10][R20.64+0x10], R14 ;  /* 0x0000100e14007986 */ /* 0x000fe8000c10190a */
[----:B------:R-:W-:Y:S04]  /*0d60*/  STG.E desc[UR10][R2.64+0x10], R15 ;  /* 0x0000100f02007986 */ /* 0x000fe8000c10190a */
[----:B--2---:R-:W-:Y:S04]  /*0d70*/  STG.E desc[UR10][R20.64+0x20], R8 ;  /* 0x0000200814007986 */ /* 0x004fe8000c10190a */
[----:B------:R-:W-:Y:S04]  /*0d80*/  STG.E desc[UR10][R2.64+0x20], R9 ;  /* 0x0000200902007986 */ /* 0x000fe8000c10190a */
[----:B------:R-:W-:Y:S04]  /*0d90*/  STG.E desc[UR10][R20.64+0x30], R10 ;  /* 0x0000300a14007986 */ /* 0x000fe8000c10190a */
[----:B------:R-:W-:Y:S04]  /*0da0*/  STG.E desc[UR10][R2.64+0x30], R11 ;  /* 0x0000300b02007986 */ /* 0x000fe8000c10190a */
[----:B----4-:R-:W-:Y:S04]  /*0db0*/  STG.E desc[UR10][R20.64+0x40], R4 ;  /* 0x0000400414007986 */ /* 0x010fe8000c10190a */
[----:B------:R-:W-:Y:S04]  /*0dc0*/  STG.E desc[UR10][R2.64+0x40], R5 ;  /* 0x0000400502007986 */ /* 0x000fe8000c10190a */
[----:B------:R-:W-:Y:S04]  /*0dd0*/  STG.E desc[UR10][R20.64+0x50], R6 ;  /* 0x0000500614007986 */ /* 0x000fe8000c10190a */
[----:B------:R-:W-:Y:S04]  /*0de0*/  STG.E desc[UR10][R2.64+0x50], R7 ;  /* 0x0000500702007986 */ /* 0x000fe8000c10190a */
[----:B------:R-:W-:Y:S04]  /*0df0*/  STG.E desc[UR10][R20.64+0x60], R16 ;  /* 0x0000601014007986 */ /* 0x000fe8000c10190a */
[----:B------:R-:W-:Y:S04]  /*0e00*/  STG.E desc[UR10][R2.64+0x60], R17 ;  /* 0x0000601102007986 */ /* 0x000fe8000c10190a */
[----:B------:R-:W-:Y:S04]  /*0e10*/  STG.E desc[UR10][R20.64+0x70], R18 ;  /* 0x0000701214007986 */ /* 0x000fe8000c10190a */
[----:B------:R-:W-:Y:S01]  /*0e20*/  STG.E desc[UR10][R2.64+0x70], R19 ;  /* 0x0000701302007986 */ /* 0x000fe2000c10190a */
[----:B------:R-:W-:Y:S05]  /*0e30*/  EXIT ;  /* 0x000000000000794d */ /* 0x000fea0003800000 */
.L_x_2:
[----:B------:R-:W-:-:S00]  /*0e40*/  BRA `(.L_x_2) ;  /* 0xfffffffc00fc7947 */ /* 0x000fc0000383ffff */
[----:B------:R-:W-:-:S00]  /*0e50*/  NOP ;  /* 0x0000000000007918 */ /* 0x000fc00000000000 */
        /* <DEDUP_REMOVED lines=10> */
.L_x_3:


//--------------------- .nv.shared._ZN43_GLOBAL__N__29b9edec_4_k_cu_b1ed8e79_15745310gemm_tcoreILj64ELj64ELj16EEEvPK6__halfS3_jjjPS1_ --------------------------
	.section	.nv.shared._ZN43_GLOBAL__N__29b9edec_4_k_cu_b1ed8e79_15745310gemm_tcoreILj64ELj64ELj16EEEvPK6__halfS3_jjjPS1_,"aw",@nobits
	.sectionflags	@""
	.align	2
.nv.shared._ZN43_GLOBAL__N__29b9edec_4_k_cu_b1ed8e79_15745310gemm_tcoreILj64ELj64ELj16EEEvPK6__halfS3_jjjPS1_:
	.zero		5120


//--------------------- .nv.shared.reserved.0     --------------------------
	.section	.nv.shared.reserved.0,"aw",@nobits
	.weak		__nv_reservedSMEM_offset_0_alias
	.size		__nv_reservedSMEM_offset_0_alias, 0, 64
	.other		__nv_reservedSMEM_offset_0_alias,@"STO_CUDA_RESERVED_SHARED STV_DEFAULT"
__nv_reservedSMEM_offset_0_alias:
	.zero		0
	.zero		64


//--------------------- .nv.constant0._ZN43_GLOBAL__N__29b9edec_4_k_cu_b1ed8e79_15745310gemm_tcoreILj64ELj64ELj16EEEvPK6__halfS3_jjjPS1_ --------------------------
	.section	.nv.constant0._ZN43_GLOBAL__N__29b9edec_4_k_cu_b1ed8e79_15745310gemm_tcoreILj64ELj64ELj16EEEvPK6__halfS3_jjjPS1_,"a",@progbits
	.sectionflags	@""
	.align	4
.nv.constant0._ZN43_GLOBAL__N__29b9edec_4_k_cu_b1ed8e79_15745310gemm_tcoreILj64ELj64ELj16EEEvPK6__halfS3_jjjPS1_:
	.zero		936


//--------------------- SYMBOLS --------------------------

	.type		.nv.reservedSmem.offset0,@object
	.size		.nv.reservedSmem.offset0,0x4
	.type		.nv.reservedSmem.cap,@object
	.size		.nv.reservedSmem.cap,0x4
